//
// Generated by NVIDIA NVVM Compiler
//
// Compiler Build ID: CL-36424714
// Cuda compilation tools, release 13.0, V13.0.88
// Based on NVVM 20.0.0
//

.version 9.0
.target sm_100
.address_size 64

	// .globl	_Z8inviertePfS_

.visible .entry _Z8inviertePfS_(
	.param .u64 .ptr .align 1 _Z8inviertePfS__param_0,
	.param .u64 .ptr .align 1 _Z8inviertePfS__param_1
)
{
	.reg .pred 	%p<2>;
	.reg .b32 	%r<3>;
	.reg .b32 	%f<2>;
	.reg .b64 	%rd<9>;

	ld.param.u64 	%rd1, [_Z8inviertePfS__param_0];
	ld.param.u64 	%rd2, [_Z8inviertePfS__param_1];
	mov.u32 	%r1, %tid.x;
	setp.gt.u32 	%p1, %r1, 29;
	@%p1 bra 	$L__BB0_2;
	cvta.to.global.u64 	%rd3, %rd1;
	cvta.to.global.u64 	%rd4, %rd2;
	sub.s32 	%r2, 30, %r1;
	mul.wide.u32 	%rd5, %r2, 4;
	add.s64 	%rd6, %rd3, %rd5;
	ld.global.f32 	%f1, [%rd6];
	mul.wide.u32 	%rd7, %r1, 4;
	add.s64 	%rd8, %rd4, %rd7;
	st.global.f32 	[%rd8], %f1;
$L__BB0_2:
	ret;

}


// ===== COMPILED SASS (sm_100) =====

	.target	sm_100

	.elftype	@"ET_EXEC"


//--------------------- .note.nv.tkinfo           --------------------------
	.section	.note.nv.tkinfo,"",@"SHT_NOTE"
	.sectionflags	@"SHF_NOTE_NV_TKINFO"
	.tkinfo
        /*0018*/ 	.word	0x00000002
        /*0030*/ 	.string	""
        /*0030*/ 	.string	"ptxas"
        /*0030*/ 	.string	"Cuda compilation tools, release 13.0, V13.0.88"
        /*0030*/ 	.string	"Build cuda_13.0.r13.0/compiler.36424714_0"
        /*0030*/ 	.string	"-arch sm_100 -m 64 "



//--------------------- .note.nv.cuinfo           --------------------------
	.section	.note.nv.cuinfo,"",@"SHT_NOTE"
	.sectionflags	@"SHF_NOTE_NV_CUINFO"
        /*0018*/ 	.short	0x0002
        /*001a*/ 	.short	0x0064
        /*001c*/ 	.short	0x0082
	.zero		2


//--------------------- .nv.info                  --------------------------
	.section	.nv.info,"",@"SHT_CUDA_INFO"
	.align	4


	//----- nvinfo : EIATTR_REGCOUNT
	.align		4
        /*0000*/ 	.byte	0x04, 0x2f
        /*0002*/ 	.short	(.L_1 - .L_0)
	.align		4
.L_0:
        /*0004*/ 	.word	index@(_Z8inviertePfS_)
        /*0008*/ 	.word	0x0000000a


	//----- nvinfo : EIATTR_FRAME_SIZE
	.align		4
.L_1:
        /*000c*/ 	.byte	0x04, 0x11
        /*000e*/ 	.short	(.L_3 - .L_2)
	.align		4
.L_2:
        /*0010*/ 	.word	index@(_Z8inviertePfS_)
        /*0014*/ 	.word	0x00000000


	//----- nvinfo : EIATTR_MIN_STACK_SIZE
	.align		4
.L_3:
        /*0018*/ 	.byte	0x04, 0x12
        /*001a*/ 	.short	(.L_5 - .L_4)
	.align		4
.L_4:
        /*001c*/ 	.word	index@(_Z8inviertePfS_)
        /*0020*/ 	.word	0x00000000
.L_5:


//--------------------- .nv.compat                --------------------------
	.section	.nv.compat,"",@"SHT_CUDA_COMPAT_INFO"
	.align	4
        /*0000*/ 	.byte	0x02, 0x09, 0x00, 0x00, 0x02, 0x02, 0x01, 0x00, 0x02, 0x05, 0x05, 0x00, 0x03, 0x07, 0x01, 0x01
        /*0010*/ 	.byte	0x02, 0x03, 0x00, 0x00, 0x02, 0x06, 0x01, 0x00, 0x04, 0x0b, 0x08, 0x00, 0x09, 0x00, 0x00, 0x00
        /*0020*/ 	.byte	0x00, 0x00, 0x00, 0x00


//--------------------- .nv.info._Z8inviertePfS_  --------------------------
	.section	.nv.info._Z8inviertePfS_,"",@"SHT_CUDA_INFO"
	.sectionflags	@""
	.align	4


	//----- nvinfo : EIATTR_CUDA_API_VERSION
	.align		4
        /*0000*/ 	.byte	0x04, 0x37
        /*0002*/ 	.short	(.L_7 - .L_6)
.L_6:
        /*0004*/ 	.word	0x00000082


	//----- nvinfo : EIATTR_KPARAM_INFO
	.align		4
.L_7:
        /*0008*/ 	.byte	0x04, 0x17
        /*000a*/ 	.short	(.L_9 - .L_8)
.L_8:
        /*000c*/ 	.word	0x00000000
        /*0010*/ 	.short	0x0001
        /*0012*/ 	.short	0x0008
        /*0014*/ 	.byte	0x00, 0xf5, 0x21, 0x00


	//----- nvinfo : EIATTR_KPARAM_INFO
	.align		4
.L_9:
        /*0018*/ 	.byte	0x04, 0x17
        /*001a*/ 	.short	(.L_11 - .L_10)
.L_10:
        /*001c*/ 	.word	0x00000000
        /*0020*/ 	.short	0x0000
        /*0022*/ 	.short	0x0000
        /*0024*/ 	.byte	0x00, 0xf5, 0x21, 0x00


	//----- nvinfo : EIATTR_SPARSE_MMA_MASK
	.align		4
.L_11:
        /*0028*/ 	.byte	0x03, 0x50
        /*002a*/ 	.short	0x0000


	//----- nvinfo : EIATTR_MAXREG_COUNT
	.align		4
        /*002c*/ 	.byte	0x03, 0x1b
        /*002e*/ 	.short	0x00ff


	//----- nvinfo : EIATTR_MERCURY_ISA_VERSION
	.align		4
        /*0030*/ 	.byte	0x03, 0x5f
        /*0032*/ 	.short	0x0101


	//----- nvinfo : EIATTR_VRC_CTA_INIT_COUNT
	.align		4
        /*0034*/ 	.byte	0x02, 0x4a
	.zero		1
	.zero		1


	//----- nvinfo : EIATTR_EXIT_INSTR_OFFSETS
	.align		4
        /*0038*/ 	.byte	0x04, 0x1c
        /*003a*/ 	.short	(.L_13 - .L_12)


	//   ....[0]....
.L_12:
        /*003c*/ 	.word	0x00000030


	//   ....[1]....
        /*0040*/ 	.word	0x000000c0


	//----- nvinfo : EIATTR_CBANK_PARAM_SIZE
	.align		4
.L_13:
        /*0044*/ 	.byte	0x03, 0x19
        /*0046*/ 	.short	0x0010


	//----- nvinfo : EIATTR_PARAM_CBANK
	.align		4
        /*0048*/ 	.byte	0x04, 0x0a
        /*004a*/ 	.short	(.L_15 - .L_14)
	.align		4
.L_14:
        /*004c*/ 	.word	index@(.nv.constant0._Z8inviertePfS_)
        /*0050*/ 	.short	0x0380
        /*0052*/ 	.short	0x0010


	//----- nvinfo : EIATTR_SW_WAR
	.align		4
.L_15:
        /*0054*/ 	.byte	0x04, 0x36
        /*0056*/ 	.short	(.L_17 - .L_16)
.L_16:
        /*0058*/ 	.word	0x00000008
.L_17:


//--------------------- .nv.callgraph             --------------------------
	.section	.nv.callgraph,"",@"SHT_CUDA_CALLGRAPH"
	.align	4
	.sectionentsize	8
	.align		4
        /*0000*/ 	.word	0x00000000
	.align		4
        /*0004*/ 	.word	0xffffffff
	.align		4
        /*0008*/ 	.word	0x00000000
	.align		4
        /*000c*/ 	.word	0xfffffffe
	.align		4
        /*0010*/ 	.word	0x00000000
	.align		4
        /*0014*/ 	.word	0xfffffffd
	.align		4
        /*0018*/ 	.word	0x00000000
	.align		4
        /*001c*/ 	.word	0xfffffffc


//--------------------- .text._Z8inviertePfS_     --------------------------
	.section	.text._Z8inviertePfS_,"ax",@progbits
	.align	128
        .global         _Z8inviertePfS_
        .type           _Z8inviertePfS_,@function
        .size           _Z8inviertePfS_,(.L_x_1 - _Z8inviertePfS_)
        .other          _Z8inviertePfS_,@"STO_CUDA_ENTRY STV_DEFAULT"
_Z8inviertePfS_:
.text._Z8inviertePfS_:
[----:B------:R-:W-:Y:S01]  /*0000*/  LDC R1, c[0x0][0x37c] ;  /* 0x0000df00ff017b82 */ /* 0x000fe20000000800 */
[----:B------:R-:W0:Y:S02]  /*0010*/  S2R R7, SR_TID.X ;  /* 0x0000000000077919 */ /* 0x000e240000002100 */
[----:B0-----:R-:W-:-:S13]  /*0020*/  ISETP.GT.U32.AND P0, PT, R7, 0x1d, PT ;  /* 0x0000001d0700780c */ /* 0x001fda0003f04070 */
[----:B------:R-:W-:Y:S05]  /*0030*/  @P0 EXIT ;  /* 0x000000000000094d */ /* 0x000fea0003800000 */
[----:B------:R-:W0:Y:S01]  /*0040*/  LDC.64 R2, c[0x0][0x380] ;  /* 0x0000e000ff027b82 */ /* 0x000e220000000a00 */
[----:B------:R-:W1:Y:S01]  /*0050*/  LDCU.64 UR4, c[0x0][0x358] ;  /* 0x00006b00ff0477ac */ /* 0x000e620008000a00 */
[----:B------:R-:W-:-:S05]  /*0060*/  IADD3 R5, PT, PT, -R7, 0x1e, RZ ;  /* 0x0000001e07057810 */ /* 0x000fca0007ffe1ff */
[----:B0-----:R-:W-:Y:S02]  /*0070*/  IMAD.WIDE.U32 R2, R5, 0x4, R2 ;  /* 0x0000000405027825 */ /* 0x001fe400078e0002 */
[----:B------:R-:W0:Y:S04]  /*0080*/  LDC.64 R4, c[0x0][0x388] ;  /* 0x0000e200ff047b82 */ /* 0x000e280000000a00 */
[----:B-1----:R-:W2:Y:S01]  /*0090*/  LDG.E R3, desc[UR4][R2.64] ;  /* 0x0000000402037981 */ /* 0x002ea2000c1e1900 */
[----:B0-----:R-:W-:-:S05]  /*00a0*/  IMAD.WIDE.U32 R4, R7, 0x4, R4 ;  /* 0x0000000407047825 */ /* 0x001fca00078e0004 */
[----:B--2---:R-:W-:Y:S01]  /*00b0*/  STG.E desc[UR4][R4.64], R3 ;  /* 0x0000000304007986 */ /* 0x004fe2000c101904 */
[----:B------:R-:W-:Y:S05]  /*00c0*/  EXIT ;  /* 0x000000000000794d */ /* 0x000fea0003800000 */
.L_x_0:
[----:B------:R-:W-:-:S00]  /*00d0*/  BRA `(.L_x_0) ;  /* 0xfffffffc00fc7947 */ /* 0x000fc0000383ffff */
[----:B------:R-:W-:-:S00]  /*00e0*/  NOP ;  /* 0x0000000000007918 */ /* 0x000fc00000000000 */
        /* <DEDUP_REMOVED lines=9> */
.L_x_1:


//--------------------- .nv.shared.reserved.0     --------------------------
	.section	.nv.shared.reserved.0,"aw",@nobits
	.weak		__nv_reservedSMEM_offset_0_alias
	.size		__nv_reservedSMEM_offset_0_alias, 0, 64
	.other		__nv_reservedSMEM_offset_0_alias,@"STO_CUDA_RESERVED_SHARED STV_DEFAULT"
__nv_reservedSMEM_offset_0_alias:
	.zero		0
	.zero		64


//--------------------- .nv.constant0._Z8inviertePfS_ --------------------------
	.section	.nv.constant0._Z8inviertePfS_,"a",@progbits
	.sectionflags	@""
	.align	4
.nv.constant0._Z8inviertePfS_:
	.zero		912


//--------------------- SYMBOLS --------------------------

	.type		.nv.reservedSmem.offset0,@object
	.size		.nv.reservedSmem.offset0,0x4
